	.headerflags	@"EF_CUDA_TEXMODE_UNIFIED EF_CUDA_64BIT_ADDRESS EF_CUDA_ACCELERATORS EF_CUDA_SM90 EF_CUDA_VIRTUAL_SM(EF_CUDA_SM90)"
	.elftype	@"ET_EXEC"


//--------------------- .nv.info                  --------------------------
	.section	.nv.info,"",@"SHT_CUDA_INFO"
	.align	4


	//----- nvinfo : EIATTR_REGCOUNT
	.align		4
        /*0000*/ 	.byte	0x04, 0x2f
        /*0002*/ 	.short	(.L_1 - .L_0)
	.align		4
.L_0:
        /*0004*/ 	.word	index@(triton_per_fused_mv_18)
        /*0008*/ 	.word	0x0000000f


	//----- nvinfo : EIATTR_MIN_STACK_SIZE
	.align		4
.L_1:
        /*000c*/ 	.byte	0x04, 0x12
        /*000e*/ 	.short	(.L_3 - .L_2)
	.align		4
.L_2:
        /*0010*/ 	.word	index@(triton_per_fused_mv_18)
        /*0014*/ 	.word	0x00000000


	//----- nvinfo : EIATTR_FRAME_SIZE
	.align		4
.L_3:
        /*0018*/ 	.byte	0x04, 0x11
        /*001a*/ 	.short	(.L_5 - .L_4)
	.align		4
.L_4:
        /*001c*/ 	.word	index@(triton_per_fused_mv_18)
        /*0020*/ 	.word	0x00000000


	//----- nvinfo : EIATTR_MIN_STACK_SIZE
	.align		4
.L_5:
        /*0024*/ 	.byte	0x04, 0x12
        /*0026*/ 	.short	(.L_7 - .L_6)
	.align		4
.L_6:
        /*0028*/ 	.word	index@(triton_per_fused_mv_18)
        /*002c*/ 	.word	0x00000000
.L_7:


//--------------------- .nv.info.triton_per_fused_mv_18 --------------------------
	.section	.nv.info.triton_per_fused_mv_18,"",@"SHT_CUDA_INFO"
	.sectionflags	@""
	.align	4


	//----- nvinfo : EIATTR_CUDA_API_VERSION
	.align		4
        /*0000*/ 	.byte	0x04, 0x37
        /*0002*/ 	.short	(.L_9 - .L_8)
.L_8:
        /*0004*/ 	.word	0x0000007c


	//----- nvinfo : EIATTR_KPARAM_INFO
	.align		4
.L_9:
        /*0008*/ 	.byte	0x04, 0x17
        /*000a*/ 	.short	(.L_11 - .L_10)
.L_10:
        /*000c*/ 	.word	0x00000000
        /*0010*/ 	.short	0x0003
        /*0012*/ 	.short	0x0014
        /*0014*/ 	.byte	0x00, 0xf0, 0x11, 0x00


	//----- nvinfo : EIATTR_KPARAM_INFO
	.align		4
.L_11:
        /*0018*/ 	.byte	0x04, 0x17
        /*001a*/ 	.short	(.L_13 - .L_12)
.L_12:
        /*001c*/ 	.word	0x00000000
        /*0020*/ 	.short	0x0002
        /*0022*/ 	.short	0x0010
        /*0024*/ 	.byte	0x00, 0xf0, 0x11, 0x00


	//----- nvinfo : EIATTR_KPARAM_INFO
	.align		4
.L_13:
        /*0028*/ 	.byte	0x04, 0x17
        /*002a*/ 	.short	(.L_15 - .L_14)
.L_14:
        /*002c*/ 	.word	0x00000000
        /*0030*/ 	.short	0x0001
        /*0032*/ 	.short	0x0008
        /*0034*/ 	.byte	0x00, 0xf4, 0x21, 0x00


	//----- nvinfo : EIATTR_KPARAM_INFO
	.align		4
.L_15:
        /*0038*/ 	.byte	0x04, 0x17
        /*003a*/ 	.short	(.L_17 - .L_16)
.L_16:
        /*003c*/ 	.word	0x00000000
        /*0040*/ 	.short	0x0000
        /*0042*/ 	.short	0x0000
        /*0044*/ 	.byte	0x00, 0xf4, 0x21, 0x00


	//----- nvinfo : EIATTR_SPARSE_MMA_MASK
	.align		4
.L_17:
        /*0048*/ 	.byte	0x03, 0x50
        /*004a*/ 	.short	0x0000


	//----- nvinfo : EIATTR_MAXREG_COUNT
	.align		4
        /*004c*/ 	.byte	0x03, 0x1b
        /*004e*/ 	.short	0x00ff


	//----- nvinfo : EIATTR_COOP_GROUP_MASK_REGIDS
	.align		4
        /*0050*/ 	.byte	0x04, 0x29
        /*0052*/ 	.short	(.L_19 - .L_18)


	//   ....[0]....
.L_18:
        /*0054*/ 	.word	0xffffffff


	//   ....[1]....
        /*0058*/ 	.word	0xffffffff


	//   ....[2]....
        /*005c*/ 	.word	0xffffffff


	//   ....[3]....
        /*0060*/ 	.word	0xffffffff


	//   ....[4]....
        /*0064*/ 	.word	0xffffffff


	//   ....[5]....
        /*0068*/ 	.word	0xffffffff


	//   ....[6]....
        /*006c*/ 	.word	0xffffffff


	//   ....[7]....
        /*0070*/ 	.word	0xffffffff


	//----- nvinfo : EIATTR_COOP_GROUP_INSTR_OFFSETS
	.align		4
.L_19:
        /*0074*/ 	.byte	0x04, 0x28
        /*0076*/ 	.short	(.L_21 - .L_20)


	//   ....[0]....
.L_20:
        /*0078*/ 	.word	0x000001e0


	//   ....[1]....
        /*007c*/ 	.word	0x000001f0


	//   ....[2]....
        /*0080*/ 	.word	0x00000220


	//   ....[3]....
        /*0084*/ 	.word	0x00000230


	//   ....[4]....
        /*0088*/ 	.word	0x00000260


	//   ....[5]....
        /*008c*/ 	.word	0x00000270


	//   ....[6]....
        /*0090*/ 	.word	0x000002d0


	//   ....[7]....
        /*0094*/ 	.word	0x000002e0


	//----- nvinfo : EIATTR_EXIT_INSTR_OFFSETS
	.align		4
.L_21:
        /*0098*/ 	.byte	0x04, 0x1c
        /*009a*/ 	.short	(.L_23 - .L_22)


	//   ....[0]....
.L_22:
        /*009c*/ 	.word	0x00000350


	//   ....[1]....
        /*00a0*/ 	.word	0x000003a0


	//----- nvinfo : EIATTR_REQNTID
	.align		4
.L_23:
        /*00a4*/ 	.byte	0x04, 0x10
        /*00a6*/ 	.short	(.L_25 - .L_24)
.L_24:
        /*00a8*/ 	.word	0x00000040
        /*00ac*/ 	.word	0x00000001
        /*00b0*/ 	.word	0x00000001


	//----- nvinfo : EIATTR_CBANK_PARAM_SIZE
	.align		4
.L_25:
        /*00b4*/ 	.byte	0x03, 0x19
        /*00b6*/ 	.short	0x0018


	//----- nvinfo : EIATTR_PARAM_CBANK
	.align		4
        /*00b8*/ 	.byte	0x04, 0x0a
        /*00ba*/ 	.short	(.L_27 - .L_26)
	.align		4
.L_26:
        /*00bc*/ 	.word	index@(.nv.constant0.triton_per_fused_mv_18)
        /*00c0*/ 	.short	0x0210
        /*00c2*/ 	.short	0x0018


	//----- nvinfo : EIATTR_SW_WAR
	.align		4
.L_27:
        /*00c4*/ 	.byte	0x04, 0x36
        /*00c6*/ 	.short	(.L_29 - .L_28)
.L_28:
        /*00c8*/ 	.word	0x00000008
.L_29:


//--------------------- .nv.callgraph             --------------------------
	.section	.nv.callgraph,"",@"SHT_CUDA_CALLGRAPH"
	.align	4
	.sectionentsize	8
	.align		4
        /*0000*/ 	.word	0x00000000
	.align		4
        /*0004*/ 	.word	0xffffffff
	.align		4
        /*0008*/ 	.word	0x00000000
	.align		4
        /*000c*/ 	.word	0xfffffffe
	.align		4
        /*0010*/ 	.word	0x00000000
	.align		4
        /*0014*/ 	.word	0xfffffffd
	.align		4
        /*0018*/ 	.word	0x00000000
	.align		4
        /*001c*/ 	.word	0xfffffffc


//--------------------- .text.triton_per_fused_mv_18 --------------------------
	.section	.text.triton_per_fused_mv_18,"ax",@progbits
	.sectionflags	@"SHF_BARRIERS=1"
	.align	128
        .global         triton_per_fused_mv_18
        .type           triton_per_fused_mv_18,@function
        .size           triton_per_fused_mv_18,(.L_x_1 - triton_per_fused_mv_18)
        .other          triton_per_fused_mv_18,@"STO_CUDA_ENTRY STV_DEFAULT"
triton_per_fused_mv_18:
.text.triton_per_fused_mv_18:
[----:B------:R-:W0:Y:S02]  /*0000*/  LDC R1, c[0x0][0x28] ;  /* 0x00000a00ff017b82 */ /* 0x000e240000000800 */
[----:B------:R-:W1:Y:S01]  /*0010*/  S2R R2, SR_TID.X ;  /* 0x0000000000027919 */ /* 0x000e620000002100 */
[----:B------:R-:W2:Y:S01]  /*0020*/  LDC.64 R6, c[0x0][0x210] ;  /* 0x00008400ff067b82 */ /* 0x000ea20000000a00 */
[----:B------:R-:W-:Y:S01]  /*0030*/  ULDC.64 UR6, c[0x0][0x208] ;  /* 0x0000820000067ab9 */ /* 0x000fe20000000a00 */
[----:B------:R-:W3:Y:S01]  /*0040*/  S2R R3, SR_CTAID.X ;  /* 0x0000000000037919 */ /* 0x000ee20000002500 */
[----:B-1----:R-:W-:Y:S02]  /*0050*/  SHF.R.U32.HI R0, RZ, 0x4, R2 ;  /* 0x00000004ff007819 */ /* 0x002fe40000011602 */
[----:B------:R-:W-:Y:S01]  /*0060*/  LOP3.LUT R8, R2, 0xf, RZ, 0xc0, !PT ;  /* 0x0000000f02087812 */ /* 0x000fe200078ec0ff */
[----:B---3--:R-:W-:Y:S01]  /*0070*/  IMAD.SHL.U32 R3, R3, 0x8, RZ ;  /* 0x0000000803037824 */ /* 0x008fe200078e00ff */
[----:B------:R-:W-:Y:S02]  /*0080*/  SGXT.U32 R0, R0, 0x2 ;  /* 0x000000020000781a */ /* 0x000fe40000000000 */
[----:B------:R-:W-:-:S02]  /*0090*/  ISETP.GE.U32.AND P0, PT, R8, 0x9, PT ;  /* 0x000000090800780c */ /* 0x000fc40003f06070 */
[----:B------:R-:W-:Y:S02]  /*00a0*/  LOP3.LUT R4, R3, R0, RZ, 0xfc, !PT ;  /* 0x0000000003047212 */ /* 0x000fe400078efcff */
[----:B------:R-:W-:Y:S02]  /*00b0*/  LOP3.LUT R5, R3, 0x4, R0, 0xfe, !PT ;  /* 0x0000000403057812 */ /* 0x000fe400078efe00 */
[C---:B------:R-:W-:Y:S01]  /*00c0*/  ISETP.LT.AND P1, PT, R4.reuse, 0x100, !P0 ;  /* 0x000001000400780c */ /* 0x040fe20004721270 */
[--C-:B------:R-:W-:Y:S01]  /*00d0*/  IMAD R9, R4, 0x9, R8.reuse ;  /* 0x0000000904097824 */ /* 0x100fe200078e0208 */
[C---:B------:R-:W-:Y:S01]  /*00e0*/  ISETP.LT.AND P0, PT, R5.reuse, 0x100, !P0 ;  /* 0x000001000500780c */ /* 0x040fe20004701270 */
[----:B------:R-:W-:Y:S02]  /*00f0*/  IMAD R11, R5, 0x9, R8 ;  /* 0x00000009050b7824 */ /* 0x000fe400078e0208 */
[----:B--2---:R-:W-:Y:S01]  /*0100*/  IMAD.WIDE R4, R9, 0x4, R6 ;  /* 0x0000000409047825 */ /* 0x004fe200078e0206 */
[----:B------:R-:W-:-:S03]  /*0110*/  CS2R R8, SRZ ;  /* 0x0000000000087805 */ /* 0x000fc6000001ff00 */
[----:B------:R-:W-:-:S04]  /*0120*/  IMAD.WIDE R6, R11, 0x4, R6 ;  /* 0x000000040b067825 */ /* 0x000fc800078e0206 */
[----:B------:R-:W2:Y:S04]  /*0130*/  @P1 LDG.E R8, desc[UR6][R4.64] ;  /* 0x0000000604081981 */ /* 0x000ea8000c1e1900 */
[----:B------:R-:W3:Y:S01]  /*0140*/  @P0 LDG.E R9, desc[UR6][R6.64] ;  /* 0x0000000606090981 */ /* 0x000ee2000c1e1900 */
[----:B------:R-:W1:Y:S01]  /*0150*/  S2UR UR5, SR_CgaCtaId ;  /* 0x00000000000579c3 */ /* 0x000e620000008800 */
[----:B------:R-:W-:Y:S02]  /*0160*/  UMOV UR4, 0x400 ;  /* 0x0000040000047882 */ /* 0x000fe40000000000 */
[----:B-1----:R-:W-:-:S06]  /*0170*/  UPRMT UR4, UR5, 0x654, UR4 ;  /* 0x0000065405047896 */ /* 0x002fcc0008000004 */
[----:B------:R-:W-:Y:S02]  /*0180*/  LEA R0, R0, UR4, 0x2 ;  /* 0x0000000400007c11 */ /* 0x000fe4000f8e10ff */
[----:B--2---:R-:W-:Y:S02]  /*0190*/  SEL R8, R8, RZ, P1 ;  /* 0x000000ff08087207 */ /* 0x004fe40000800000 */
[----:B---3--:R-:W-:Y:S02]  /*01a0*/  SEL R9, R9, RZ, P0 ;  /* 0x000000ff09097207 */ /* 0x008fe40000000000 */
[----:B------:R-:W-:Y:S02]  /*01b0*/  FSEL R8, R8, RZ, P1 ;  /* 0x000000ff08087208 */ /* 0x000fe40000800000 */
[----:B------:R-:W-:Y:S02]  /*01c0*/  FSEL R9, R9, RZ, P0 ;  /* 0x000000ff09097208 */ /* 0x000fe40000000000 */
[----:B------:R-:W-:Y:S01]  /*01d0*/  LOP3.LUT P0, RZ, R2, 0x38, RZ, 0xc0, !PT ;  /* 0x0000003802ff7812 */ /* 0x000fe2000780c0ff */
[----:B------:R-:W1:Y:S04]  /*01e0*/  SHFL.BFLY PT, R11, R8, 0x8, 0x1f ;  /* 0x0d001f00080b7f89 */ /* 0x000e6800000e0000 */
[----:B------:R-:W2:Y:S01]  /*01f0*/  SHFL.BFLY PT, R10, R9, 0x8, 0x1f ;  /* 0x0d001f00090a7f89 */ /* 0x000ea200000e0000 */
[----:B-1----:R-:W-:Y:S01]  /*0200*/  FADD R11, R8, R11 ;  /* 0x0000000b080b7221 */ /* 0x002fe20000000000 */
[----:B--2---:R-:W-:-:S04]  /*0210*/  FADD R12, R9, R10 ;  /* 0x0000000a090c7221 */ /* 0x004fc80000000000 */
[----:B------:R-:W1:Y:S04]  /*0220*/  SHFL.BFLY PT, R10, R11, 0x4, 0x1f ;  /* 0x0c801f000b0a7f89 */ /* 0x000e6800000e0000 */
[----:B------:R-:W2:Y:S01]  /*0230*/  SHFL.BFLY PT, R5, R12, 0x4, 0x1f ;  /* 0x0c801f000c057f89 */ /* 0x000ea200000e0000 */
[----:B-1----:R-:W-:Y:S01]  /*0240*/  FADD R10, R11, R10 ;  /* 0x0000000a0b0a7221 */ /* 0x002fe20000000000 */
[----:B--2---:R-:W-:-:S04]  /*0250*/  FADD R6, R12, R5 ;  /* 0x000000050c067221 */ /* 0x004fc80000000000 */
[----:B------:R-:W1:Y:S04]  /*0260*/  SHFL.BFLY PT, R5, R10, 0x2, 0x1f ;  /* 0x0c401f000a057f89 */ /* 0x000e6800000e0000 */
[----:B------:R-:W2:Y:S01]  /*0270*/  SHFL.BFLY PT, R7, R6, 0x2, 0x1f ;  /* 0x0c401f0006077f89 */ /* 0x000ea200000e0000 */
[----:B-1----:R-:W-:Y:S01]  /*0280*/  FADD R4, R10, R5 ;  /* 0x000000050a047221 */ /* 0x002fe20000000000 */
[----:B------:R-:W-:Y:S02]  /*0290*/  LOP3.LUT R5, R3, 0x7, R2, 0xf8, !PT ;  /* 0x0000000703057812 */ /* 0x000fe400078ef802 */
[----:B------:R-:W-:Y:S01]  /*02a0*/  LOP3.LUT R2, R2, 0x7, RZ, 0xc0, !PT ;  /* 0x0000000702027812 */ /* 0x000fe200078ec0ff */
[----:B--2---:R-:W-:Y:S01]  /*02b0*/  FADD R8, R6, R7 ;  /* 0x0000000706087221 */ /* 0x004fe20000000000 */
[----:B------:R-:W-:Y:S01]  /*02c0*/  ISETP.LT.AND P0, PT, R5, 0x100, !P0 ;  /* 0x000001000500780c */ /* 0x000fe20004701270 */
[----:B------:R-:W1:Y:S04]  /*02d0*/  SHFL.BFLY PT, R7, R4, 0x1, 0x1f ;  /* 0x0c201f0004077f89 */ /* 0x000e6800000e0000 */
[----:B------:R-:W2:Y:S01]  /*02e0*/  SHFL.BFLY PT, R9, R8, 0x1, 0x1f ;  /* 0x0c201f0008097f89 */ /* 0x000ea200000e0000 */
[----:B-1----:R-:W-:Y:S01]  /*02f0*/  FADD R7, R4, R7 ;  /* 0x0000000704077221 */ /* 0x002fe20000000000 */
[----:B------:R-:W-:Y:S01]  /*0300*/  LEA R4, R2, UR4, 0x2 ;  /* 0x0000000402047c11 */ /* 0x000fe2000f8e10ff */
[----:B--2---:R-:W-:-:S03]  /*0310*/  FADD R9, R8, R9 ;  /* 0x0000000908097221 */ /* 0x004fc60000000000 */
[----:B------:R1:W-:Y:S04]  /*0320*/  STS [R0], R7 ;  /* 0x0000000700007388 */ /* 0x0003e80000000800 */
[----:B------:R1:W-:Y:S01]  /*0330*/  STS [R0+0x10], R9 ;  /* 0x0000100900007388 */ /* 0x0003e20000000800 */
[----:B------:R-:W-:Y:S06]  /*0340*/  BAR.SYNC.DEFER_BLOCKING 0x0 ;  /* 0x0000000000007b1d */ /* 0x000fec0000010000 */
[----:B-1----:R-:W-:Y:S05]  /*0350*/  @!P0 EXIT ;  /* 0x000000000000894d */ /* 0x002fea0003800000 */
[----:B------:R-:W0:Y:S01]  /*0360*/  LDS R7, [R4] ;  /* 0x0000000004077984 */ /* 0x000e220000000800 */
[----:B------:R-:W1:Y:S02]  /*0370*/  LDC.64 R2, c[0x0][0x218] ;  /* 0x00008600ff027b82 */ /* 0x000e640000000a00 */
[----:B-1----:R-:W-:-:S05]  /*0380*/  IMAD.WIDE R2, R5, 0x4, R2 ;  /* 0x0000000405027825 */ /* 0x002fca00078e0202 */
[----:B0-----:R-:W-:Y:S01]  /*0390*/  STG.E desc[UR6][R2.64], R7 ;  /* 0x0000000702007986 */ /* 0x001fe2000c101906 */
[----:B------:R-:W-:Y:S05]  /*03a0*/  EXIT ;  /* 0x000000000000794d */ /* 0x000fea0003800000 */
.L_x_0:
[----:B------:R-:W-:-:S00]  /*03b0*/  BRA `(.L_x_0) ;  /* 0xfffffffc00fc7947 */ /* 0x000fc0000383ffff */
[----:B------:R-:W-:-:S00]  /*03c0*/  NOP ;  /* 0x0000000000007918 */ /* 0x000fc00000000000 */
        /* <DEDUP_REMOVED lines=11> */
.L_x_1:


//--------------------- .nv.shared.triton_per_fused_mv_18 --------------------------
	.section	.nv.shared.triton_per_fused_mv_18,"aw",@nobits
	.sectionflags	@""
	.align	16
	.zero		1024


//--------------------- .nv.constant0.triton_per_fused_mv_18 --------------------------
	.section	.nv.constant0.triton_per_fused_mv_18,"a",@progbits
	.sectionflags	@""
	.align	4
.nv.constant0.triton_per_fused_mv_18:
	.zero		552
